//
// Generated by NVIDIA NVVM Compiler
//
// Compiler Build ID: CL-36424714
// Cuda compilation tools, release 13.0, V13.0.88
// Based on NVVM 20.0.0
//

.version 9.0
.target sm_100
.address_size 64

	// .globl	_Z14parallel_sum_kPfS_i

.visible .entry _Z14parallel_sum_kPfS_i(
	.param .u64 .ptr .align 1 _Z14parallel_sum_kPfS_i_param_0,
	.param .u64 .ptr .align 1 _Z14parallel_sum_kPfS_i_param_1,
	.param .u32 _Z14parallel_sum_kPfS_i_param_2
)
{
	.reg .pred 	%p<51>;
	.reg .b32 	%r<86>;
	.reg .b32 	%f<110>;
	.reg .b64 	%rd<28>;

	ld.param.u64 	%rd5, [_Z14parallel_sum_kPfS_i_param_0];
	ld.param.u64 	%rd4, [_Z14parallel_sum_kPfS_i_param_1];
	ld.param.u32 	%r48, [_Z14parallel_sum_kPfS_i_param_2];
	cvta.to.global.u64 	%rd1, %rd5;
	mov.u32 	%r49, %ntid.x;
	mov.u32 	%r50, %ctaid.x;
	mov.u32 	%r51, %tid.x;
	mad.lo.s32 	%r1, %r49, %r50, %r51;
	mul.wide.s32 	%rd6, %r1, 4;
	add.s64 	%rd2, %rd1, %rd6;
	ld.global.f32 	%f94, [%rd2];
	bar.sync 	0;
	cvt.rn.f32.s32 	%f29, %r48;
	lg2.approx.f32 	%f30, %f29;
	cvt.rzi.s32.f32 	%r2, %f30;
	mov.b32 	%r52, 1;
	shl.b32 	%r81, %r52, %r2;
	setp.lt.s32 	%p6, %r2, 1;
	@%p6 bra 	$L__BB0_27;
	add.s32 	%r4, %r1, 1;
	and.b32  	%r5, %r2, 3;
	setp.lt.u32 	%p7, %r2, 4;
	mov.b32 	%r78, 0;
	@%p7 bra 	$L__BB0_20;
	and.b32  	%r78, %r2, 2147483644;
	neg.s32 	%r74, %r78;
	mov.b32 	%r75, 0;
$L__BB0_3:
	setp.lt.s32 	%p8, %r1, %r81;
	mov.b32 	%r55, 1;
	shl.b32 	%r56, %r55, %r75;
	sub.s32 	%r11, %r1, %r56;
	setp.gt.s32 	%p9, %r11, -1;
	add.s32 	%r12, %r56, -1;
	and.b32  	%r57, %r12, %r4;
	setp.eq.s32 	%p10, %r57, 0;
	and.pred  	%p11, %p9, %p10;
	and.pred  	%p1, %p11, %p8;
	not.pred 	%p12, %p1;
	@%p12 bra 	$L__BB0_5;
	mul.wide.u32 	%rd7, %r11, 4;
	add.s64 	%rd8, %rd1, %rd7;
	ld.global.f32 	%f31, [%rd8];
	add.f32 	%f94, %f94, %f31;
$L__BB0_5:
	bar.sync 	0;
	@%p12 bra 	$L__BB0_7;
	st.global.f32 	[%rd2], %f94;
$L__BB0_7:
	setp.lt.s32 	%p14, %r1, %r81;
	bar.sync 	0;
	mov.b32 	%r58, 2;
	shl.b32 	%r13, %r58, %r75;
	sub.s32 	%r14, %r1, %r13;
	setp.gt.s32 	%p15, %r14, -1;
	add.s32 	%r15, %r12, %r56;
	and.b32  	%r59, %r15, %r4;
	setp.eq.s32 	%p16, %r59, 0;
	and.pred  	%p17, %p15, %p16;
	and.pred  	%p2, %p17, %p14;
	not.pred 	%p18, %p2;
	@%p18 bra 	$L__BB0_9;
	mul.wide.u32 	%rd9, %r14, 4;
	add.s64 	%rd10, %rd1, %rd9;
	ld.global.f32 	%f32, [%rd10];
	add.f32 	%f94, %f94, %f32;
$L__BB0_9:
	bar.sync 	0;
	@%p18 bra 	$L__BB0_11;
	st.global.f32 	[%rd2], %f94;
$L__BB0_11:
	setp.lt.s32 	%p20, %r1, %r81;
	bar.sync 	0;
	mov.b32 	%r60, 4;
	shl.b32 	%r16, %r60, %r75;
	sub.s32 	%r17, %r1, %r16;
	setp.gt.s32 	%p21, %r17, -1;
	add.s32 	%r18, %r15, %r13;
	and.b32  	%r61, %r18, %r4;
	setp.eq.s32 	%p22, %r61, 0;
	and.pred  	%p23, %p21, %p22;
	and.pred  	%p3, %p23, %p20;
	not.pred 	%p24, %p3;
	@%p24 bra 	$L__BB0_13;
	mul.wide.u32 	%rd11, %r17, 4;
	add.s64 	%rd12, %rd1, %rd11;
	ld.global.f32 	%f33, [%rd12];
	add.f32 	%f94, %f94, %f33;
$L__BB0_13:
	bar.sync 	0;
	@%p24 bra 	$L__BB0_15;
	st.global.f32 	[%rd2], %f94;
$L__BB0_15:
	setp.lt.s32 	%p26, %r1, %r81;
	bar.sync 	0;
	mov.b32 	%r62, -8;
	shl.b32 	%r63, %r62, %r75;
	add.s32 	%r19, %r63, %r1;
	setp.gt.s32 	%p27, %r19, -1;
	add.s32 	%r64, %r18, %r16;
	and.b32  	%r65, %r64, %r4;
	setp.eq.s32 	%p28, %r65, 0;
	and.pred  	%p29, %p27, %p28;
	and.pred  	%p4, %p29, %p26;
	not.pred 	%p30, %p4;
	@%p30 bra 	$L__BB0_17;
	mul.wide.u32 	%rd13, %r19, 4;
	add.s64 	%rd14, %rd1, %rd13;
	ld.global.f32 	%f34, [%rd14];
	add.f32 	%f94, %f94, %f34;
$L__BB0_17:
	bar.sync 	0;
	@%p30 bra 	$L__BB0_19;
	st.global.f32 	[%rd2], %f94;
$L__BB0_19:
	bar.sync 	0;
	add.s32 	%r75, %r75, 4;
	add.s32 	%r74, %r74, 4;
	setp.ne.s32 	%p32, %r74, 0;
	@%p32 bra 	$L__BB0_3;
$L__BB0_20:
	setp.eq.s32 	%p33, %r5, 0;
	@%p33 bra 	$L__BB0_27;
	neg.s32 	%r77, %r5;
$L__BB0_22:
	.pragma "nounroll";
	setp.lt.s32 	%p34, %r1, %r81;
	mov.b32 	%r66, 1;
	shl.b32 	%r67, %r66, %r78;
	sub.s32 	%r26, %r1, %r67;
	setp.gt.s32 	%p35, %r26, -1;
	add.s32 	%r69, %r67, -1;
	and.b32  	%r70, %r69, %r4;
	setp.eq.s32 	%p36, %r70, 0;
	and.pred  	%p37, %p35, %p36;
	and.pred  	%p5, %p37, %p34;
	not.pred 	%p38, %p5;
	@%p38 bra 	$L__BB0_24;
	mul.wide.u32 	%rd15, %r26, 4;
	add.s64 	%rd16, %rd1, %rd15;
	ld.global.f32 	%f35, [%rd16];
	add.f32 	%f94, %f94, %f35;
$L__BB0_24:
	bar.sync 	0;
	@%p38 bra 	$L__BB0_26;
	st.global.f32 	[%rd2], %f94;
$L__BB0_26:
	bar.sync 	0;
	add.s32 	%r78, %r78, 1;
	add.s32 	%r77, %r77, 1;
	setp.ne.s32 	%p40, %r77, 0;
	@%p40 bra 	$L__BB0_22;
$L__BB0_27:
	setp.ne.s32 	%p41, %r1, 0;
	@%p41 bra 	$L__BB0_42;
	add.s32 	%r71, %r81, -1;
	mul.wide.u32 	%rd17, %r71, 4;
	add.s64 	%rd18, %rd1, %rd17;
	ld.global.f32 	%f109, [%rd18];
	setp.ge.s32 	%p42, %r81, %r48;
	@%p42 bra 	$L__BB0_41;
	sub.s32 	%r29, %r48, %r81;
	and.b32  	%r30, %r29, 15;
	sub.s32 	%r72, %r81, %r48;
	setp.gt.u32 	%p43, %r72, -16;
	@%p43 bra 	$L__BB0_32;
	and.b32  	%r73, %r29, -16;
	neg.s32 	%r79, %r73;
	add.s64 	%rd3, %rd1, 32;
$L__BB0_31:
	.pragma "nounroll";
	mul.wide.s32 	%rd19, %r81, 4;
	add.s64 	%rd20, %rd3, %rd19;
	ld.global.f32 	%f37, [%rd20+-32];
	add.f32 	%f38, %f109, %f37;
	ld.global.f32 	%f39, [%rd20+-28];
	add.f32 	%f40, %f38, %f39;
	ld.global.f32 	%f41, [%rd20+-24];
	add.f32 	%f42, %f40, %f41;
	ld.global.f32 	%f43, [%rd20+-20];
	add.f32 	%f44, %f42, %f43;
	ld.global.f32 	%f45, [%rd20+-16];
	add.f32 	%f46, %f44, %f45;
	ld.global.f32 	%f47, [%rd20+-12];
	add.f32 	%f48, %f46, %f47;
	ld.global.f32 	%f49, [%rd20+-8];
	add.f32 	%f50, %f48, %f49;
	ld.global.f32 	%f51, [%rd20+-4];
	add.f32 	%f52, %f50, %f51;
	ld.global.f32 	%f53, [%rd20];
	add.f32 	%f54, %f52, %f53;
	ld.global.f32 	%f55, [%rd20+4];
	add.f32 	%f56, %f54, %f55;
	ld.global.f32 	%f57, [%rd20+8];
	add.f32 	%f58, %f56, %f57;
	ld.global.f32 	%f59, [%rd20+12];
	add.f32 	%f60, %f58, %f59;
	ld.global.f32 	%f61, [%rd20+16];
	add.f32 	%f62, %f60, %f61;
	ld.global.f32 	%f63, [%rd20+20];
	add.f32 	%f64, %f62, %f63;
	ld.global.f32 	%f65, [%rd20+24];
	add.f32 	%f66, %f64, %f65;
	ld.global.f32 	%f67, [%rd20+28];
	add.f32 	%f109, %f66, %f67;
	add.s32 	%r81, %r81, 16;
	add.s32 	%r79, %r79, 16;
	setp.ne.s32 	%p44, %r79, 0;
	@%p44 bra 	$L__BB0_31;
$L__BB0_32:
	setp.eq.s32 	%p45, %r30, 0;
	@%p45 bra 	$L__BB0_41;
	and.b32  	%r37, %r29, 7;
	setp.lt.u32 	%p46, %r30, 8;
	@%p46 bra 	$L__BB0_35;
	mul.wide.s32 	%rd21, %r81, 4;
	add.s64 	%rd22, %rd1, %rd21;
	ld.global.f32 	%f69, [%rd22];
	add.f32 	%f70, %f109, %f69;
	ld.global.f32 	%f71, [%rd22+4];
	add.f32 	%f72, %f70, %f71;
	ld.global.f32 	%f73, [%rd22+8];
	add.f32 	%f74, %f72, %f73;
	ld.global.f32 	%f75, [%rd22+12];
	add.f32 	%f76, %f74, %f75;
	ld.global.f32 	%f77, [%rd22+16];
	add.f32 	%f78, %f76, %f77;
	ld.global.f32 	%f79, [%rd22+20];
	add.f32 	%f80, %f78, %f79;
	ld.global.f32 	%f81, [%rd22+24];
	add.f32 	%f82, %f80, %f81;
	ld.global.f32 	%f83, [%rd22+28];
	add.f32 	%f109, %f82, %f83;
	add.s32 	%r81, %r81, 8;
$L__BB0_35:
	setp.eq.s32 	%p47, %r37, 0;
	@%p47 bra 	$L__BB0_41;
	and.b32  	%r40, %r29, 3;
	setp.lt.u32 	%p48, %r37, 4;
	@%p48 bra 	$L__BB0_38;
	mul.wide.s32 	%rd23, %r81, 4;
	add.s64 	%rd24, %rd1, %rd23;
	ld.global.f32 	%f85, [%rd24];
	add.f32 	%f86, %f109, %f85;
	ld.global.f32 	%f87, [%rd24+4];
	add.f32 	%f88, %f86, %f87;
	ld.global.f32 	%f89, [%rd24+8];
	add.f32 	%f90, %f88, %f89;
	ld.global.f32 	%f91, [%rd24+12];
	add.f32 	%f109, %f90, %f91;
	add.s32 	%r81, %r81, 4;
$L__BB0_38:
	setp.eq.s32 	%p49, %r40, 0;
	@%p49 bra 	$L__BB0_41;
	neg.s32 	%r84, %r40;
$L__BB0_40:
	.pragma "nounroll";
	mul.wide.s32 	%rd25, %r81, 4;
	add.s64 	%rd26, %rd1, %rd25;
	ld.global.f32 	%f92, [%rd26];
	add.f32 	%f109, %f109, %f92;
	add.s32 	%r81, %r81, 1;
	add.s32 	%r84, %r84, 1;
	setp.ne.s32 	%p50, %r84, 0;
	@%p50 bra 	$L__BB0_40;
$L__BB0_41:
	cvta.to.global.u64 	%rd27, %rd4;
	st.global.f32 	[%rd27], %f109;
$L__BB0_42:
	ret;

}


// ===== COMPILED SASS (sm_100) =====

	.target	sm_100

	.elftype	@"ET_EXEC"


//--------------------- .note.nv.tkinfo           --------------------------
	.section	.note.nv.tkinfo,"",@"SHT_NOTE"
	.sectionflags	@"SHF_NOTE_NV_TKINFO"
	.tkinfo
        /*0018*/ 	.word	0x00000002
        /*0030*/ 	.string	""
        /*0030*/ 	.string	"ptxas"
        /*0030*/ 	.string	"Cuda compilation tools, release 13.0, V13.0.88"
        /*0030*/ 	.string	"Build cuda_13.0.r13.0/compiler.36424714_0"
        /*0030*/ 	.string	"-arch sm_100 -m 64 "



//--------------------- .note.nv.cuinfo           --------------------------
	.section	.note.nv.cuinfo,"",@"SHT_NOTE"
	.sectionflags	@"SHF_NOTE_NV_CUINFO"
        /*0018*/ 	.short	0x0002
        /*001a*/ 	.short	0x0064
        /*001c*/ 	.short	0x0082
	.zero		2


//--------------------- .nv.info                  --------------------------
	.section	.nv.info,"",@"SHT_CUDA_INFO"
	.align	4


	//----- nvinfo : EIATTR_REGCOUNT
	.align		4
        /*0000*/ 	.byte	0x04, 0x2f
        /*0002*/ 	.short	(.L_1 - .L_0)
	.align		4
.L_0:
        /*0004*/ 	.word	index@(_Z14parallel_sum_kPfS_i)
        /*0008*/ 	.word	0x0000001e


	//----- nvinfo : EIATTR_FRAME_SIZE
	.align		4
.L_1:
        /*000c*/ 	.byte	0x04, 0x11
        /*000e*/ 	.short	(.L_3 - .L_2)
	.align		4
.L_2:
        /*0010*/ 	.word	index@(_Z14parallel_sum_kPfS_i)
        /*0014*/ 	.word	0x00000000


	//----- nvinfo : EIATTR_MIN_STACK_SIZE
	.align		4
.L_3:
        /*0018*/ 	.byte	0x04, 0x12
        /*001a*/ 	.short	(.L_5 - .L_4)
	.align		4
.L_4:
        /*001c*/ 	.word	index@(_Z14parallel_sum_kPfS_i)
        /*0020*/ 	.word	0x00000000
.L_5:


//--------------------- .nv.compat                --------------------------
	.section	.nv.compat,"",@"SHT_CUDA_COMPAT_INFO"
	.align	4
        /*0000*/ 	.byte	0x02, 0x09, 0x00, 0x00, 0x02, 0x02, 0x01, 0x00, 0x02, 0x05, 0x05, 0x00, 0x03, 0x07, 0x01, 0x01
        /*0010*/ 	.byte	0x02, 0x03, 0x00, 0x00, 0x02, 0x06, 0x01, 0x00, 0x04, 0x0b, 0x08, 0x00, 0x01, 0x00, 0x00, 0x00
        /*0020*/ 	.byte	0x00, 0x00, 0x00, 0x00


//--------------------- .nv.info._Z14parallel_sum_kPfS_i --------------------------
	.section	.nv.info._Z14parallel_sum_kPfS_i,"",@"SHT_CUDA_INFO"
	.sectionflags	@""
	.align	4


	//----- nvinfo : EIATTR_CUDA_API_VERSION
	.align		4
        /*0000*/ 	.byte	0x04, 0x37
        /*0002*/ 	.short	(.L_7 - .L_6)
.L_6:
        /*0004*/ 	.word	0x00000082


	//----- nvinfo : EIATTR_KPARAM_INFO
	.align		4
.L_7:
        /*0008*/ 	.byte	0x04, 0x17
        /*000a*/ 	.short	(.L_9 - .L_8)
.L_8:
        /*000c*/ 	.word	0x00000000
        /*0010*/ 	.short	0x0002
        /*0012*/ 	.short	0x0010
        /*0014*/ 	.byte	0x00, 0xf0, 0x11, 0x00


	//----- nvinfo : EIATTR_KPARAM_INFO
	.align		4
.L_9:
        /*0018*/ 	.byte	0x04, 0x17
        /*001a*/ 	.short	(.L_11 - .L_10)
.L_10:
        /*001c*/ 	.word	0x00000000
        /*0020*/ 	.short	0x0001
        /*0022*/ 	.short	0x0008
        /*0024*/ 	.byte	0x00, 0xf5, 0x21, 0x00


	//----- nvinfo : EIATTR_KPARAM_INFO
	.align		4
.L_11:
        /*0028*/ 	.byte	0x04, 0x17
        /*002a*/ 	.short	(.L_13 - .L_12)
.L_12:
        /*002c*/ 	.word	0x00000000
        /*0030*/ 	.short	0x0000
        /*0032*/ 	.short	0x0000
        /*0034*/ 	.byte	0x00, 0xf5, 0x21, 0x00


	//----- nvinfo : EIATTR_SPARSE_MMA_MASK
	.align		4
.L_13:
        /*0038*/ 	.byte	0x03, 0x50
        /*003a*/ 	.short	0x0000


	//----- nvinfo : EIATTR_MAXREG_COUNT
	.align		4
        /*003c*/ 	.byte	0x03, 0x1b
        /*003e*/ 	.short	0x00ff


	//----- nvinfo : EIATTR_NUM_BARRIERS
	.align		4
        /*0040*/ 	.byte	0x02, 0x4c
        /*0042*/ 	.byte	0x01
	.zero		1


	//----- nvinfo : EIATTR_MERCURY_ISA_VERSION
	.align		4
        /*0044*/ 	.byte	0x03, 0x5f
        /*0046*/ 	.short	0x0101


	//----- nvinfo : EIATTR_VRC_CTA_INIT_COUNT
	.align		4
        /*0048*/ 	.byte	0x02, 0x4a
	.zero		1
	.zero		1


	//----- nvinfo : EIATTR_EXIT_INSTR_OFFSETS
	.align		4
        /*004c*/ 	.byte	0x04, 0x1c
        /*004e*/ 	.short	(.L_15 - .L_14)


	//   ....[0]....
.L_14:
        /*0050*/ 	.word	0x000006f0


	//   ....[1]....
        /*0054*/ 	.word	0x00000d80


	//----- nvinfo : EIATTR_CBANK_PARAM_SIZE
	.align		4
.L_15:
        /*0058*/ 	.byte	0x03, 0x19
        /*005a*/ 	.short	0x0014


	//----- nvinfo : EIATTR_PARAM_CBANK
	.align		4
        /*005c*/ 	.byte	0x04, 0x0a
        /*005e*/ 	.short	(.L_17 - .L_16)
	.align		4
.L_16:
        /*0060*/ 	.word	index@(.nv.constant0._Z14parallel_sum_kPfS_i)
        /*0064*/ 	.short	0x0380
        /*0066*/ 	.short	0x0014


	//----- nvinfo : EIATTR_SW_WAR
	.align		4
.L_17:
        /*0068*/ 	.byte	0x04, 0x36
        /*006a*/ 	.short	(.L_19 - .L_18)
.L_18:
        /*006c*/ 	.word	0x00000008
.L_19:


//--------------------- .nv.callgraph             --------------------------
	.section	.nv.callgraph,"",@"SHT_CUDA_CALLGRAPH"
	.align	4
	.sectionentsize	8
	.align		4
        /*0000*/ 	.word	0x00000000
	.align		4
        /*0004*/ 	.word	0xffffffff
	.align		4
        /*0008*/ 	.word	0x00000000
	.align		4
        /*000c*/ 	.word	0xfffffffe
	.align		4
        /*0010*/ 	.word	0x00000000
	.align		4
        /*0014*/ 	.word	0xfffffffd
	.align		4
        /*0018*/ 	.word	0x00000000
	.align		4
        /*001c*/ 	.word	0xfffffffc


//--------------------- .text._Z14parallel_sum_kPfS_i --------------------------
	.section	.text._Z14parallel_sum_kPfS_i,"ax",@progbits
	.align	128
        .global         _Z14parallel_sum_kPfS_i
        .type           _Z14parallel_sum_kPfS_i,@function
        .size           _Z14parallel_sum_kPfS_i,(.L_x_11 - _Z14parallel_sum_kPfS_i)
        .other          _Z14parallel_sum_kPfS_i,@"STO_CUDA_ENTRY STV_DEFAULT"
_Z14parallel_sum_kPfS_i:
.text._Z14parallel_sum_kPfS_i:
[----:B------:R-:W-:Y:S01]  /*0000*/  LDC R1, c[0x0][0x37c] ;  /* 0x0000df00ff017b82 */ /* 0x000fe20000000800 */
[----:B------:R-:W0:Y:S01]  /*0010*/  S2R R0, SR_CTAID.X ;  /* 0x0000000000007919 */ /* 0x000e220000002500 */
[----:B------:R-:W0:Y:S06]  /*0020*/  LDCU UR4, c[0x0][0x360] ;  /* 0x00006c00ff0477ac */ /* 0x000e2c0008000800 */
[----:B------:R-:W1:Y:S01]  /*0030*/  LDC.64 R2, c[0x0][0x380] ;  /* 0x0000e000ff027b82 */ /* 0x000e620000000a00 */
[----:B------:R-:W0:Y:S01]  /*0040*/  S2R R5, SR_TID.X ;  /* 0x0000000000057919 */ /* 0x000e220000002100 */
[----:B------:R-:W2:Y:S01]  /*0050*/  LDCU.64 UR10, c[0x0][0x358] ;  /* 0x00006b00ff0a77ac */ /* 0x000ea20008000a00 */
[----:B0-----:R-:W-:Y:S01]  /*0060*/  IMAD R0, R0, UR4, R5 ;  /* 0x0000000400007c24 */ /* 0x001fe2000f8e0205 */
[----:B------:R-:W0:Y:S01]  /*0070*/  LDCU UR4, c[0x0][0x390] ;  /* 0x00007200ff0477ac */ /* 0x000e220008000800 */
[----:B------:R-:W-:-:S02]  /*0080*/  HFMA2 R9, -RZ, RZ, 0, 5.9604644775390625e-08 ;  /* 0x00000001ff097431 */ /* 0x000fc400000001ff */
[----:B-1----:R-:W-:-:S05]  /*0090*/  IMAD.WIDE R2, R0, 0x4, R2 ;  /* 0x0000000400027825 */ /* 0x002fca00078e0202 */
[----:B--2---:R1:W5:Y:S01]  /*00a0*/  LDG.E R5, desc[UR10][R2.64] ;  /* 0x0000000a02057981 */ /* 0x004362000c1e1900 */
[----:B0-----:R-:W-:Y:S01]  /*00b0*/  I2FP.F32.S32 R4, UR4 ;  /* 0x0000000400047c45 */ /* 0x001fe20008201400 */
[----:B------:R-:W-:Y:S03]  /*00c0*/  BAR.SYNC.DEFER_BLOCKING 0x0 ;  /* 0x0000000000007b1d */ /* 0x000fe60000010000 */
[----:B------:R-:W-:-:S13]  /*00d0*/  FSETP.GEU.AND P0, PT, |R4|, 1.175494350822287508e-38, PT ;  /* 0x008000000400780b */ /* 0x000fda0003f0e200 */
[----:B------:R-:W-:-:S04]  /*00e0*/  @!P0 FMUL R4, R4, 16777216 ;  /* 0x4b80000004048820 */ /* 0x000fc80000400000 */
[----:B------:R-:W0:Y:S02]  /*00f0*/  MUFU.LG2 R6, R4 ;  /* 0x0000000400067308 */ /* 0x000e240000000c00 */
[----:B0-----:R-:W-:-:S06]  /*0100*/  @!P0 FADD R6, R6, -24 ;  /* 0xc1c0000006068421 */ /* 0x001fcc0000000000 */
[----:B------:R-:W0:Y:S02]  /*0110*/  F2I.TRUNC.NTZ R8, R6 ;  /* 0x0000000600087305 */ /* 0x000e24000020f100 */
[----:B0-----:R-:W-:Y:S02]  /*0120*/  ISETP.GE.AND P0, PT, R8, 0x1, PT ;  /* 0x000000010800780c */ /* 0x001fe40003f06270 */
[----:B------:R-:W-:-:S11]  /*0130*/  SHF.L.U32 R9, R9, R8, RZ ;  /* 0x0000000809097219 */ /* 0x000fd600000006ff */
[----:B-1----:R-:W-:Y:S05]  /*0140*/  @!P0 BRA `(.L_x_0) ;  /* 0x0000000400648947 */ /* 0x002fea0003800000 */
[----:B------:R-:W-:Y:S01]  /*0150*/  ISETP.GE.U32.AND P0, PT, R8, 0x4, PT ;  /* 0x000000040800780c */ /* 0x000fe20003f06070 */
[----:B------:R-:W-:Y:S01]  /*0160*/  VIADD R4, R0, 0x1 ;  /* 0x0000000100047836 */ /* 0x000fe20000000000 */
[----:B------:R-:W-:Y:S02]  /*0170*/  LOP3.LUT R7, R8, 0x3, RZ, 0xc0, !PT ;  /* 0x0000000308077812 */ /* 0x000fe400078ec0ff */
[----:B------:R-:W-:Y:S02]  /*0180*/  MOV R6, RZ ;  /* 0x000000ff00067202 */ /* 0x000fe40000000f00 */
[----:B------:R-:W-:-:S07]  /*0190*/  ISETP.NE.AND P2, PT, R7, RZ, PT ;  /* 0x000000ff0700720c */ /* 0x000fce0003f45270 */
[----:B------:R-:W-:Y:S06]  /*01a0*/  @!P0 BRA `(.L_x_1) ;  /* 0x0000000000fc8947 */ /* 0x000fec0003800000 */
[----:B------:R-:W-:Y:S01]  /*01b0*/  LOP3.LUT R6, R8, 0x7ffffffc, RZ, 0xc0, !PT ;  /* 0x7ffffffc08067812 */ /* 0x000fe200078ec0ff */
[----:B------:R-:W-:-:S04]  /*01c0*/  UMOV UR4, URZ ;  /* 0x000000ff00047c82 */ /* 0x000fc80008000000 */
[----:B------:R-:W-:-:S07]  /*01d0*/  IMAD.MOV R8, RZ, RZ, -R6 ;  /* 0x000000ffff087224 */ /* 0x000fce00078e0a06 */
.L_x_2:
[----:B------:R-:W-:Y:S02]  /*01e0*/  UMOV UR6, 0x1 ;  /* 0x0000000100067882 */ /* 0x000fe40000000000 */
[----:B------:R-:W-:-:S04]  /*01f0*/  USHF.L.U32 UR6, UR6, UR4, URZ ;  /* 0x0000000406067299 */ /* 0x000fc800080006ff */
[----:B------:R-:W-:Y:S02]  /*0200*/  UIADD3 UR7, UPT, UPT, UR6, -0x1, URZ ;  /* 0xffffffff06077890 */ /* 0x000fe4000fffe0ff */
[----:B------:R-:W-:-:S04]  /*0210*/  IADD3 R13, PT, PT, R0, -UR6, RZ ;  /* 0x80000006000d7c10 */ /* 0x000fc8000fffe0ff */
[----:B------:R-:W-:-:S04]  /*0220*/  LOP3.LUT P1, RZ, R4, UR7, RZ, 0xc0, !PT ;  /* 0x0000000704ff7c12 */ /* 0x000fc8000f82c0ff */
[----:B------:R-:W-:-:S04]  /*0230*/  ISETP.GT.AND P1, PT, R13, -0x1, !P1 ;  /* 0xffffffff0d00780c */ /* 0x000fc80004f24270 */
[----:B------:R-:W-:-:S13]  /*0240*/  ISETP.LT.AND P1, PT, R0, R9, P1 ;  /* 0x000000090000720c */ /* 0x000fda0000f21270 */
[----:B------:R-:W0:Y:S02]  /*0250*/  @P1 LDC.64 R10, c[0x0][0x380] ;  /* 0x0000e000ff0a1b82 */ /* 0x000e240000000a00 */
[----:B0-----:R-:W-:-:S06]  /*0260*/  @P1 IMAD.WIDE.U32 R10, R13, 0x4, R10 ;  /* 0x000000040d0a1825 */ /* 0x001fcc00078e000a */
[----:B------:R-:W2:Y:S01]  /*0270*/  @P1 LDG.E R10, desc[UR10][R10.64] ;  /* 0x0000000a0a0a1981 */ /* 0x000ea2000c1e1900 */
[----:B------:R-:W-:Y:S01]  /*0280*/  UMOV UR5, 0x2 ;  /* 0x0000000200057882 */ /* 0x000fe20000000000 */
[----:B------:R-:W-:Y:S02]  /*0290*/  UIADD3 UR6, UPT, UPT, UR6, UR7, URZ ;  /* 0x0000000706067290 */ /* 0x000fe4000fffe0ff */
[----:B------:R-:W-:Y:S01]  /*02a0*/  USHF.L.U32 UR8, UR5, UR4, URZ ;  /* 0x0000000405087299 */ /* 0x000fe200080006ff */
[----:B------:R-:W-:Y:S03]  /*02b0*/  BAR.SYNC.DEFER_BLOCKING 0x0 ;  /* 0x0000000000007b1d */ /* 0x000fe60000010000 */
[----:B------:R-:W-:Y:S02]  /*02c0*/  LOP3.LUT P0, RZ, R4, UR6, RZ, 0xc0, !PT ;  /* 0x0000000604ff7c12 */ /* 0x000fe4000f80c0ff */
[----:B------:R-:W-:-:S05]  /*02d0*/  VIADD R15, R0, -UR8 ;  /* 0x80000008000f7c36 */ /* 0x000fca0008000000 */
[----:B------:R-:W-:-:S04]  /*02e0*/  ISETP.GT.AND P0, PT, R15, -0x1, !P0 ;  /* 0xffffffff0f00780c */ /* 0x000fc80004704270 */
[----:B------:R-:W-:-:S13]  /*02f0*/  ISETP.LT.AND P0, PT, R0, R9, P0 ;  /* 0x000000090000720c */ /* 0x000fda0000701270 */
[----:B------:R-:W0:Y:S02]  /*0300*/  @P0 LDC.64 R12, c[0x0][0x380] ;  /* 0x0000e000ff0c0b82 */ /* 0x000e240000000a00 */
[----:B0-----:R-:W-:-:S04]  /*0310*/  @P0 IMAD.WIDE.U32 R12, R15, 0x4, R12 ;  /* 0x000000040f0c0825 */ /* 0x001fc800078e000c */
[----:B--2--5:R-:W-:-:S05]  /*0320*/  @P1 FADD R5, R5, R10 ;  /* 0x0000000a05051221 */ /* 0x024fca0000000000 */
[----:B------:R0:W-:Y:S01]  /*0330*/  @P1 STG.E desc[UR10][R2.64], R5 ;  /* 0x0000000502001986 */ /* 0x0001e2000c10190a */
[----:B------:R-:W-:Y:S06]  /*0340*/  BAR.SYNC.DEFER_BLOCKING 0x0 ;  /* 0x0000000000007b1d */ /* 0x000fec0000010000 */
[----:B------:R-:W0:Y:S01]  /*0350*/  @P0 LDG.E R12, desc[UR10][R12.64] ;  /* 0x0000000a0c0c0981 */ /* 0x000e22000c1e1900 */
[----:B------:R-:W-:Y:S01]  /*0360*/  UMOV UR5, 0x4 ;  /* 0x0000000400057882 */ /* 0x000fe20000000000 */
[----:B------:R-:W-:Y:S02]  /*0370*/  UIADD3 UR6, UPT, UPT, UR8, UR6, URZ ;  /* 0x0000000608067290 */ /* 0x000fe4000fffe0ff */
[----:B------:R-:W-:Y:S01]  /*0380*/  USHF.L.U32 UR7, UR5, UR4, URZ ;  /* 0x0000000405077299 */ /* 0x000fe200080006ff */
[----:B------:R-:W-:Y:S03]  /*0390*/  BAR.SYNC.DEFER_BLOCKING 0x0 ;  /* 0x0000000000007b1d */ /* 0x000fe60000010000 */
[----:B------:R-:W-:-:S02]  /*03a0*/  LOP3.LUT P1, RZ, R4, UR6, RZ, 0xc0, !PT ;  /* 0x0000000604ff7c12 */ /* 0x000fc4000f82c0ff */
[----:B------:R-:W-:-:S04]  /*03b0*/  IADD3 R15, PT, PT, R0, -UR7, RZ ;  /* 0x80000007000f7c10 */ /* 0x000fc8000fffe0ff */
[----:B------:R-:W-:-:S04]  /*03c0*/  ISETP.GT.AND P1, PT, R15, -0x1, !P1 ;  /* 0xffffffff0f00780c */ /* 0x000fc80004f24270 */
[----:B------:R-:W-:-:S13]  /*03d0*/  ISETP.LT.AND P1, PT, R0, R9, P1 ;  /* 0x000000090000720c */ /* 0x000fda0000f21270 */
[----:B------:R-:W1:Y:S02]  /*03e0*/  @P1 LDC.64 R10, c[0x0][0x380] ;  /* 0x0000e000ff0a1b82 */ /* 0x000e640000000a00 */
[----:B-1----:R-:W-:-:S04]  /*03f0*/  @P1 IMAD.WIDE.U32 R10, R15, 0x4, R10 ;  /* 0x000000040f0a1825 */ /* 0x002fc800078e000a */
[----:B0-----:R-:W-:-:S05]  /*0400*/  @P0 FADD R5, R5, R12 ;  /* 0x0000000c05050221 */ /* 0x001fca0000000000 */
        /* <DEDUP_REMOVED lines=8> */
[----:B------:R-:W-:-:S05]  /*0490*/  VIADD R15, R0, UR5 ;  /* 0x00000005000f7c36 */ /* 0x000fca0008000000 */
        /* <DEDUP_REMOVED lines=8> */
[----:B------:R-:W-:Y:S01]  /*0520*/  IADD3 R8, PT, PT, R8, 0x4, RZ ;  /* 0x0000000408087810 */ /* 0x000fe20007ffe0ff */
[----:B------:R-:W-:Y:S01]  /*0530*/  UIADD3 UR4, UPT, UPT, UR4, 0x4, URZ ;  /* 0x0000000404047890 */ /* 0x000fe2000fffe0ff */
[----:B------:R-:W-:Y:S01]  /*0540*/  BAR.SYNC.DEFER_BLOCKING 0x0 ;  /* 0x0000000000007b1d */ /* 0x000fe20000010000 */
[----:B0-----:R-:W-:-:S05]  /*0550*/  @P0 FADD R5, R5, R12 ;  /* 0x0000000c05050221 */ /* 0x001fca0000000000 */
[----:B------:R0:W-:Y:S02]  /*0560*/  @P0 STG.E desc[UR10][R2.64], R5 ;  /* 0x0000000502000986 */ /* 0x0001e4000c10190a */
[----:B------:R-:W-:Y:S01]  /*0570*/  BAR.SYNC.DEFER_BLOCKING 0x0 ;  /* 0x0000000000007b1d */ /* 0x000fe20000010000 */
[----:B------:R-:W-:-:S13]  /*0580*/  ISETP.NE.AND P0, PT, R8, RZ, PT ;  /* 0x000000ff0800720c */ /* 0x000fda0003f05270 */
[----:B0-----:R-:W-:Y:S05]  /*0590*/  @P0 BRA `(.L_x_2) ;  /* 0xfffffffc00100947 */ /* 0x001fea000383ffff */
.L_x_1:
[----:B------:R-:W-:Y:S05]  /*05a0*/  @!P2 BRA `(.L_x_0) ;  /* 0x00000000004ca947 */ /* 0x000fea0003800000 */
[----:B------:R-:W-:-:S07]  /*05b0*/  IMAD.MOV R7, RZ, RZ, -R7 ;  /* 0x000000ffff077224 */ /* 0x000fce00078e0a07 */
.L_x_3:
[----:B------:R-:W-:-:S05]  /*05c0*/  HFMA2 R11, -RZ, RZ, 0, 5.9604644775390625e-08 ;  /* 0x00000001ff0b7431 */ /* 0x000fca00000001ff */
[----:B------:R-:W-:-:S04]  /*05d0*/  SHF.L.U32 R11, R11, R6, RZ ;  /* 0x000000060b0b7219 */ /* 0x000fc800000006ff */
[----:B------:R-:W-:Y:S01]  /*05e0*/  IADD3 R15, PT, PT, R0, -R11, RZ ;  /* 0x8000000b000f7210 */ /* 0x000fe20007ffe0ff */
[----:B------:R-:W-:-:S05]  /*05f0*/  VIADD R13, R11, 0xffffffff ;  /* 0xffffffff0b0d7836 */ /* 0x000fca0000000000 */
[----:B------:R-:W-:-:S04]  /*0600*/  LOP3.LUT P0, RZ, R13, R4, RZ, 0xc0, !PT ;  /* 0x000000040dff7212 */ /* 0x000fc8000780c0ff */
[----:B------:R-:W-:-:S04]  /*0610*/  ISETP.GT.AND P0, PT, R15, -0x1, !P0 ;  /* 0xffffffff0f00780c */ /* 0x000fc80004704270 */
[----:B------:R-:W-:-:S13]  /*0620*/  ISETP.LT.AND P0, PT, R0, R9, P0 ;  /* 0x000000090000720c */ /* 0x000fda0000701270 */
[----:B------:R-:W0:Y:S02]  /*0630*/  @P0 LDC.64 R10, c[0x0][0x380] ;  /* 0x0000e000ff0a0b82 */ /* 0x000e240000000a00 */
[----:B0-----:R-:W-:-:S06]  /*0640*/  @P0 IMAD.WIDE.U32 R10, R15, 0x4, R10 ;  /* 0x000000040f0a0825 */ /* 0x001fcc00078e000a */
[----:B------:R-:W2:Y:S01]  /*0650*/  @P0 LDG.E R10, desc[UR10][R10.64] ;  /* 0x0000000a0a0a0981 */ /* 0x000ea2000c1e1900 */
[----:B------:R-:W-:Y:S01]  /*0660*/  IADD3 R7, PT, PT, R7, 0x1, RZ ;  /* 0x0000000107077810 */ /* 0x000fe20007ffe0ff */
[----:B------:R-:W-:Y:S01]  /*0670*/  VIADD R6, R6, 0x1 ;  /* 0x0000000106067836 */ /* 0x000fe20000000000 */
[----:B------:R-:W-:Y:S01]  /*0680*/  BAR.SYNC.DEFER_BLOCKING 0x0 ;  /* 0x0000000000007b1d */ /* 0x000fe20000010000 */
[----:B--2--5:R-:W-:-:S05]  /*0690*/  @P0 FADD R5, R5, R10 ;  /* 0x0000000a05050221 */ /* 0x024fca0000000000 */
[----:B------:R0:W-:Y:S02]  /*06a0*/  @P0 STG.E desc[UR10][R2.64], R5 ;  /* 0x0000000502000986 */ /* 0x0001e4000c10190a */
[----:B------:R-:W-:Y:S01]  /*06b0*/  BAR.SYNC.DEFER_BLOCKING 0x0 ;  /* 0x0000000000007b1d */ /* 0x000fe20000010000 */
[----:B------:R-:W-:-:S13]  /*06c0*/  ISETP.NE.AND P0, PT, R7, RZ, PT ;  /* 0x000000ff0700720c */ /* 0x000fda0003f05270 */
[----:B0-----:R-:W-:Y:S05]  /*06d0*/  @P0 BRA `(.L_x_3) ;  /* 0xfffffffc00b80947 */ /* 0x001fea000383ffff */
.L_x_0:
[----:B------:R-:W-:-:S13]  /*06e0*/  ISETP.NE.AND P0, PT, R0, RZ, PT ;  /* 0x000000ff0000720c */ /* 0x000fda0003f05270 */
[----:B------:R-:W-:Y:S05]  /*06f0*/  @P0 EXIT ;  /* 0x000000000000094d */ /* 0x000fea0003800000 */
[----:B------:R-:W0:Y:S01]  /*0700*/  LDC.64 R2, c[0x0][0x380] ;  /* 0x0000e000ff027b82 */ /* 0x000e220000000a00 */
[----:B-----5:R-:W-:Y:S01]  /*0710*/  IADD3 R5, PT, PT, R9, -0x1, RZ ;  /* 0xffffffff09057810 */ /* 0x020fe20007ffe0ff */
[----:B------:R-:W1:Y:S04]  /*0720*/  LDCU UR4, c[0x0][0x390] ;  /* 0x00007200ff0477ac */ /* 0x000e680008000800 */
[----:B0-----:R-:W-:-:S05]  /*0730*/  IMAD.WIDE.U32 R4, R5, 0x4, R2 ;  /* 0x0000000405047825 */ /* 0x001fca00078e0002 */
[----:B------:R0:W5:Y:S01]  /*0740*/  LDG.E R0, desc[UR10][R4.64] ;  /* 0x0000000a04007981 */ /* 0x000162000c1e1900 */
[----:B-1----:R-:W-:-:S13]  /*0750*/  ISETP.GE.AND P0, PT, R9, UR4, PT ;  /* 0x0000000409007c0c */ /* 0x002fda000bf06270 */
[----:B0-----:R-:W-:Y:S05]  /*0760*/  @P0 BRA `(.L_x_4) ;  /* 0x00000004007c0947 */ /* 0x001fea0003800000 */
[C---:B------:R-:W-:Y:S02]  /*0770*/  IADD3 R4, PT, PT, R9.reuse, -UR4, RZ ;  /* 0x8000000409047c10 */ /* 0x040fe4000fffe0ff */
[----:B------:R-:W-:Y:S02]  /*0780*/  IADD3 R8, PT, PT, -R9, UR4, RZ ;  /* 0x0000000409087c10 */ /* 0x000fe4000fffe1ff */
[----:B------:R-:W-:Y:S02]  /*0790*/  ISETP.GT.U32.AND P1, PT, R4, -0x10, PT ;  /* 0xfffffff00400780c */ /* 0x000fe40003f24070 */
[----:B------:R-:W-:-:S04]  /*07a0*/  LOP3.LUT R26, R8, 0xf, RZ, 0xc0, !PT ;  /* 0x0000000f081a7812 */ /* 0x000fc800078ec0ff */
[----:B------:R-:W-:-:S07]  /*07b0*/  ISETP.NE.AND P0, PT, R26, RZ, PT ;  /* 0x000000ff1a00720c */ /* 0x000fce0003f05270 */
[----:B------:R-:W-:Y:S06]  /*07c0*/  @P1 BRA `(.L_x_5) ;  /* 0x0000000000a81947 */ /* 0x000fec0003800000 */
[----:B------:R-:W0:Y:S01]  /*07d0*/  LDC.64 R4, c[0x0][0x380] ;  /* 0x0000e000ff047b82 */ /* 0x000e220000000a00 */
[----:B------:R-:W-:-:S05]  /*07e0*/  LOP3.LUT R12, R8, 0xfffffff0, RZ, 0xc0, !PT ;  /* 0xfffffff0080c7812 */ /* 0x000fca00078ec0ff */
[----:B------:R-:W-:Y:S01]  /*07f0*/  IMAD.MOV R12, RZ, RZ, -R12 ;  /* 0x000000ffff0c7224 */ /* 0x000fe200078e0a0c */
[----:B0-----:R-:W-:-:S04]  /*0800*/  IADD3 R4, P1, PT, R4, 0x20, RZ ;  /* 0x0000002004047810 */ /* 0x001fc80007f3e0ff */
[----:B------:R-:W-:-:S09]  /*0810*/  IADD3.X R5, PT, PT, RZ, R5, RZ, P1, !PT ;  /* 0x00000005ff057210 */ /* 0x000fd20000ffe4ff */
.L_x_6:
[----:B------:R-:W-:-:S05]  /*0820*/  IMAD.WIDE R6, R9, 0x4, R4 ;  /* 0x0000000409067825 */ /* 0x000fca00078e0204 */
[----:B------:R-:W2:Y:S04]  /*0830*/  LDG.E R25, desc[UR10][R6.64+-0x20] ;  /* 0xffffe00a06197981 */ /* 0x000ea8000c1e1900 */
[----:B------:R-:W3:Y:S04]  /*0840*/  LDG.E R24, desc[UR10][R6.64+-0x1c] ;  /* 0xffffe40a06187981 */ /* 0x000ee8000c1e1900 */
[----:B------:R-:W4:Y:S04]  /*0850*/  LDG.E R27, desc[UR10][R6.64+-0x18] ;  /* 0xffffe80a061b7981 */ /* 0x000f28000c1e1900 */
        /* <DEDUP_REMOVED lines=12> */
[----:B------:R-:W4:Y:S01]  /*0920*/  LDG.E R23, desc[UR10][R6.64+0x1c] ;  /* 0x00001c0a06177981 */ /* 0x000f22000c1e1900 */
[----:B------:R-:W-:Y:S01]  /*0930*/  IADD3 R12, PT, PT, R12, 0x10, RZ ;  /* 0x000000100c0c7810 */ /* 0x000fe20007ffe0ff */
[----:B------:R-:W-:-:S03]  /*0940*/  VIADD R9, R9, 0x10 ;  /* 0x0000001009097836 */ /* 0x000fc60000000000 */
[----:B------:R-:W-:Y:S01]  /*0950*/  ISETP.NE.AND P1, PT, R12, RZ, PT ;  /* 0x000000ff0c00720c */ /* 0x000fe20003f25270 */
[----:B--2--5:R-:W-:-:S04]  /*0960*/  FADD R25, R25, R0 ;  /* 0x0000000019197221 */ /* 0x024fc80000000000 */
[----:B---3--:R-:W-:-:S04]  /*0970*/  FADD R24, R25, R24 ;  /* 0x0000001819187221 */ /* 0x008fc80000000000 */
[----:B----4-:R-:W-:-:S04]  /*0980*/  FADD R27, R24, R27 ;  /* 0x0000001b181b7221 */ /* 0x010fc80000000000 */
[----:B------:R-:W-:-:S04]  /*0990*/  FADD R22, R27, R22 ;  /* 0x000000161b167221 */ /* 0x000fc80000000000 */
        /* <DEDUP_REMOVED lines=11> */
[----:B------:R-:W-:Y:S01]  /*0a50*/  FADD R0, R10, R23 ;  /* 0x000000170a007221 */ /* 0x000fe20000000000 */
[----:B------:R-:W-:Y:S06]  /*0a60*/  @P1 BRA `(.L_x_6) ;  /* 0xfffffffc006c1947 */ /* 0x000fec000383ffff */
.L_x_5:
[----:B------:R-:W-:Y:S05]  /*0a70*/  @!P0 BRA `(.L_x_4) ;  /* 0x0000000000b88947 */ /* 0x000fea0003800000 */
[----:B------:R-:W-:Y:S02]  /*0a80*/  ISETP.GE.U32.AND P0, PT, R26, 0x8, PT ;  /* 0x000000081a00780c */ /* 0x000fe40003f06070 */
[----:B------:R-:W-:-:S04]  /*0a90*/  LOP3.LUT R10, R8, 0x7, RZ, 0xc0, !PT ;  /* 0x00000007080a7812 */ /* 0x000fc800078ec0ff */
[----:B------:R-:W-:-:S07]  /*0aa0*/  ISETP.NE.AND P1, PT, R10, RZ, PT ;  /* 0x000000ff0a00720c */ /* 0x000fce0003f25270 */
[----:B------:R-:W-:Y:S06]  /*0ab0*/  @!P0 BRA `(.L_x_7) ;  /* 0x0000000000488947 */ /* 0x000fec0003800000 */
        /* <DEDUP_REMOVED lines=8> */
[----:B------:R-:W4:Y:S01]  /*0b40*/  LDG.E R21, desc[UR10][R4.64+0x1c] ;  /* 0x00001c0a04157981 */ /* 0x000f22000c1e1900 */
[----:B------:R-:W-:Y:S01]  /*0b50*/  IADD3 R9, PT, PT, R9, 0x8, RZ ;  /* 0x0000000809097810 */ /* 0x000fe20007ffe0ff */
[----:B--2--5:R-:W-:-:S04]  /*0b60*/  FADD R7, R0, R7 ;  /* 0x0000000700077221 */ /* 0x024fc80000000000 */
[----:B---3--:R-:W-:-:S04]  /*0b70*/  FADD R6, R7, R6 ;  /* 0x0000000607067221 */ /* 0x008fc80000000000 */
[----:B----4-:R-:W-:-:S04]  /*0b80*/  FADD R6, R6, R11 ;  /* 0x0000000b06067221 */ /* 0x010fc80000000000 */
[----:B------:R-:W-:-:S04]  /*0b90*/  FADD R6, R6, R13 ;  /* 0x0000000d06067221 */ /* 0x000fc80000000000 */
[----:B------:R-:W-:-:S04]  /*0ba0*/  FADD R6, R6, R15 ;  /* 0x0000000f06067221 */ /* 0x000fc80000000000 */
[----:B------:R-:W-:-:S04]  /*0bb0*/  FADD R6, R6, R17 ;  /* 0x0000001106067221 */ /* 0x000fc80000000000 */
[----:B------:R-:W-:-:S04]  /*0bc0*/  FADD R6, R6, R19 ;  /* 0x0000001306067221 */ /* 0x000fc80000000000 */
[----:B------:R-:W-:-:S07]  /*0bd0*/  FADD R0, R6, R21 ;  /* 0x0000001506007221 */ /* 0x000fce0000000000 */
.L_x_7:
        /* <DEDUP_REMOVED lines=9> */
[----:B------:R-:W4:Y:S01]  /*0c70*/  LDG.E R12, desc[UR10][R4.64+0xc] ;  /* 0x00000c0a040c7981 */ /* 0x000f22000c1e1900 */
[----:B------:R-:W-:Y:S01]  /*0c80*/  IADD3 R9, PT, PT, R9, 0x4, RZ ;  /* 0x0000000409097810 */ /* 0x000fe20007ffe0ff */
[----:B--2--5:R-:W-:-:S04]  /*0c90*/  FADD R7, R0, R7 ;  /* 0x0000000700077221 */ /* 0x024fc80000000000 */
[----:B---3--:R-:W-:-:S04]  /*0ca0*/  FADD R7, R7, R8 ;  /* 0x0000000807077221 */ /* 0x008fc80000000000 */
[----:B----4-:R-:W-:-:S04]  /*0cb0*/  FADD R7, R7, R10 ;  /* 0x0000000a07077221 */ /* 0x010fc80000000000 */
[----:B------:R-:W-:-:S07]  /*0cc0*/  FADD R0, R7, R12 ;  /* 0x0000000c07007221 */ /* 0x000fce0000000000 */
.L_x_8:
[----:B------:R-:W-:Y:S05]  /*0cd0*/  @!P1 BRA `(.L_x_4) ;  /* 0x0000000000209947 */ /* 0x000fea0003800000 */
[----:B------:R-:W-:-:S07]  /*0ce0*/  IMAD.MOV R6, RZ, RZ, -R6 ;  /* 0x000000ffff067224 */ /* 0x000fce00078e0a06 */
.L_x_9:
[----:B------:R-:W-:-:S06]  /*0cf0*/  IMAD.WIDE R4, R9, 0x4, R2 ;  /* 0x0000000409047825 */ /* 0x000fcc00078e0202 */
[----:B------:R-:W2:Y:S01]  /*0d00*/  LDG.E R5, desc[UR10][R4.64] ;  /* 0x0000000a04057981 */ /* 0x000ea2000c1e1900 */
[----:B------:R-:W-:Y:S02]  /*0d10*/  IADD3 R6, PT, PT, R6, 0x1, RZ ;  /* 0x0000000106067810 */ /* 0x000fe40007ffe0ff */
[----:B------:R-:W-:Y:S02]  /*0d20*/  IADD3 R9, PT, PT, R9, 0x1, RZ ;  /* 0x0000000109097810 */ /* 0x000fe40007ffe0ff */
[----:B------:R-:W-:Y:S01]  /*0d30*/  ISETP.NE.AND P0, PT, R6, RZ, PT ;  /* 0x000000ff0600720c */ /* 0x000fe20003f05270 */
[----:B--2--5:R-:W-:-:S12]  /*0d40*/  FADD R0, R5, R0 ;  /* 0x0000000005007221 */ /* 0x024fd80000000000 */
[----:B------:R-:W-:Y:S05]  /*0d50*/  @P0 BRA `(.L_x_9) ;  /* 0xfffffffc00e40947 */ /* 0x000fea000383ffff */
.L_x_4:
[----:B------:R-:W0:Y:S02]  /*0d60*/  LDC.64 R2, c[0x0][0x388] ;  /* 0x0000e200ff027b82 */ /* 0x000e240000000a00 */
[----:B0----5:R-:W-:Y:S01]  /*0d70*/  STG.E desc[UR10][R2.64], R0 ;  /* 0x0000000002007986 */ /* 0x021fe2000c10190a */
[----:B------:R-:W-:Y:S05]  /*0d80*/  EXIT ;  /* 0x000000000000794d */ /* 0x000fea0003800000 */
.L_x_10:
[----:B------:R-:W-:-:S00]  /*0d90*/  BRA `(.L_x_10) ;  /* 0xfffffffc00fc7947 */ /* 0x000fc0000383ffff */
[----:B------:R-:W-:-:S00]  /*0da0*/  NOP ;  /* 0x0000000000007918 */ /* 0x000fc00000000000 */
        /* <DEDUP_REMOVED lines=13> */
.L_x_11:


//--------------------- .nv.shared.reserved.0     --------------------------
	.section	.nv.shared.reserved.0,"aw",@nobits
	.weak		__nv_reservedSMEM_offset_0_alias
	.size		__nv_reservedSMEM_offset_0_alias, 0, 64
	.other		__nv_reservedSMEM_offset_0_alias,@"STO_CUDA_RESERVED_SHARED STV_DEFAULT"
__nv_reservedSMEM_offset_0_alias:
	.zero		0
	.zero		64


//--------------------- .nv.constant0._Z14parallel_sum_kPfS_i --------------------------
	.section	.nv.constant0._Z14parallel_sum_kPfS_i,"a",@progbits
	.sectionflags	@""
	.align	4
.nv.constant0._Z14parallel_sum_kPfS_i:
	.zero		916


//--------------------- SYMBOLS --------------------------

	.type		.nv.reservedSmem.offset0,@object
	.size		.nv.reservedSmem.offset0,0x4
